	.headerflags	@"EF_CUDA_TEXMODE_UNIFIED EF_CUDA_64BIT_ADDRESS EF_CUDA_ACCELERATORS EF_CUDA_SM90 EF_CUDA_VIRTUAL_SM(EF_CUDA_SM90)"
	.elftype	@"ET_EXEC"


//--------------------- .nv.info                  --------------------------
	.section	.nv.info,"",@"SHT_CUDA_INFO"
	.align	4


	//----- nvinfo : EIATTR_REGCOUNT
	.align		4
        /*0000*/ 	.byte	0x04, 0x2f
        /*0002*/ 	.short	(.L_1 - .L_0)
	.align		4
.L_0:
        /*0004*/ 	.word	index@(triton_poi_fused__log_softmax_0)
        /*0008*/ 	.word	0x00000012


	//----- nvinfo : EIATTR_MIN_STACK_SIZE
	.align		4
.L_1:
        /*000c*/ 	.byte	0x04, 0x12
        /*000e*/ 	.short	(.L_3 - .L_2)
	.align		4
.L_2:
        /*0010*/ 	.word	index@(triton_poi_fused__log_softmax_0)
        /*0014*/ 	.word	0x00000000


	//----- nvinfo : EIATTR_FRAME_SIZE
	.align		4
.L_3:
        /*0018*/ 	.byte	0x04, 0x11
        /*001a*/ 	.short	(.L_5 - .L_4)
	.align		4
.L_4:
        /*001c*/ 	.word	index@(triton_poi_fused__log_softmax_0)
        /*0020*/ 	.word	0x00000000


	//----- nvinfo : EIATTR_MIN_STACK_SIZE
	.align		4
.L_5:
        /*0024*/ 	.byte	0x04, 0x12
        /*0026*/ 	.short	(.L_7 - .L_6)
	.align		4
.L_6:
        /*0028*/ 	.word	index@(triton_poi_fused__log_softmax_0)
        /*002c*/ 	.word	0x00000000
.L_7:


//--------------------- .nv.info.triton_poi_fused__log_softmax_0 --------------------------
	.section	.nv.info.triton_poi_fused__log_softmax_0,"",@"SHT_CUDA_INFO"
	.sectionflags	@""
	.align	4


	//----- nvinfo : EIATTR_CUDA_API_VERSION
	.align		4
        /*0000*/ 	.byte	0x04, 0x37
        /*0002*/ 	.short	(.L_9 - .L_8)
.L_8:
        /*0004*/ 	.word	0x0000007c


	//----- nvinfo : EIATTR_KPARAM_INFO
	.align		4
.L_9:
        /*0008*/ 	.byte	0x04, 0x17
        /*000a*/ 	.short	(.L_11 - .L_10)
.L_10:
        /*000c*/ 	.word	0x00000000
        /*0010*/ 	.short	0x0002
        /*0012*/ 	.short	0x0010
        /*0014*/ 	.byte	0x00, 0xf0, 0x11, 0x00


	//----- nvinfo : EIATTR_KPARAM_INFO
	.align		4
.L_11:
        /*0018*/ 	.byte	0x04, 0x17
        /*001a*/ 	.short	(.L_13 - .L_12)
.L_12:
        /*001c*/ 	.word	0x00000000
        /*0020*/ 	.short	0x0001
        /*0022*/ 	.short	0x0008
        /*0024*/ 	.byte	0x00, 0xf4, 0x21, 0x00


	//----- nvinfo : EIATTR_KPARAM_INFO
	.align		4
.L_13:
        /*0028*/ 	.byte	0x04, 0x17
        /*002a*/ 	.short	(.L_15 - .L_14)
.L_14:
        /*002c*/ 	.word	0x00000000
        /*0030*/ 	.short	0x0000
        /*0032*/ 	.short	0x0000
        /*0034*/ 	.byte	0x00, 0xf4, 0x21, 0x00


	//----- nvinfo : EIATTR_SPARSE_MMA_MASK
	.align		4
.L_15:
        /*0038*/ 	.byte	0x03, 0x50
        /*003a*/ 	.short	0x0000


	//----- nvinfo : EIATTR_MAXREG_COUNT
	.align		4
        /*003c*/ 	.byte	0x03, 0x1b
        /*003e*/ 	.short	0x00ff


	//----- nvinfo : EIATTR_EXIT_INSTR_OFFSETS
	.align		4
        /*0040*/ 	.byte	0x04, 0x1c
        /*0042*/ 	.short	(.L_17 - .L_16)


	//   ....[0]....
.L_16:
        /*0044*/ 	.word	0x00000340


	//   ....[1]....
        /*0048*/ 	.word	0x00000360


	//----- nvinfo : EIATTR_REQNTID
	.align		4
.L_17:
        /*004c*/ 	.byte	0x04, 0x10
        /*004e*/ 	.short	(.L_19 - .L_18)
.L_18:
        /*0050*/ 	.word	0x00000020
        /*0054*/ 	.word	0x00000001
        /*0058*/ 	.word	0x00000001


	//----- nvinfo : EIATTR_CBANK_PARAM_SIZE
	.align		4
.L_19:
        /*005c*/ 	.byte	0x03, 0x19
        /*005e*/ 	.short	0x0014


	//----- nvinfo : EIATTR_PARAM_CBANK
	.align		4
        /*0060*/ 	.byte	0x04, 0x0a
        /*0062*/ 	.short	(.L_21 - .L_20)
	.align		4
.L_20:
        /*0064*/ 	.word	index@(.nv.constant0.triton_poi_fused__log_softmax_0)
        /*0068*/ 	.short	0x0210
        /*006a*/ 	.short	0x0014


	//----- nvinfo : EIATTR_SW_WAR
	.align		4
.L_21:
        /*006c*/ 	.byte	0x04, 0x36
        /*006e*/ 	.short	(.L_23 - .L_22)
.L_22:
        /*0070*/ 	.word	0x00000008
.L_23:


//--------------------- .nv.callgraph             --------------------------
	.section	.nv.callgraph,"",@"SHT_CUDA_CALLGRAPH"
	.align	4
	.sectionentsize	8
	.align		4
        /*0000*/ 	.word	0x00000000
	.align		4
        /*0004*/ 	.word	0xffffffff
	.align		4
        /*0008*/ 	.word	0x00000000
	.align		4
        /*000c*/ 	.word	0xfffffffe
	.align		4
        /*0010*/ 	.word	0x00000000
	.align		4
        /*0014*/ 	.word	0xfffffffd
	.align		4
        /*0018*/ 	.word	0x00000000
	.align		4
        /*001c*/ 	.word	0xfffffffc


//--------------------- .text.triton_poi_fused__log_softmax_0 --------------------------
	.section	.text.triton_poi_fused__log_softmax_0,"ax",@progbits
	.align	128
        .global         triton_poi_fused__log_softmax_0
        .type           triton_poi_fused__log_softmax_0,@function
        .size           triton_poi_fused__log_softmax_0,(.L_x_1 - triton_poi_fused__log_softmax_0)
        .other          triton_poi_fused__log_softmax_0,@"STO_CUDA_ENTRY STV_DEFAULT"
triton_poi_fused__log_softmax_0:
.text.triton_poi_fused__log_softmax_0:
[----:B------:R-:W0:Y:S01]  /*0000*/  LDC R1, c[0x0][0x28] ;  /* 0x00000a00ff017b82 */ /* 0x000e220000000800 */
[----:B------:R-:W1:Y:S07]  /*0010*/  S2R R0, SR_TID.X ;  /* 0x0000000000007919 */ /* 0x000e6e0000002100 */
[----:B------:R-:W2:Y:S01]  /*0020*/  LDC.64 R2, c[0x0][0x210] ;  /* 0x00008400ff027b82 */ /* 0x000ea20000000a00 */
[----:B------:R-:W-:Y:S01]  /*0030*/  CS2R R14, SRZ ;  /* 0x00000000000e7805 */ /* 0x000fe2000001ff00 */
[----:B------:R-:W-:Y:S01]  /*0040*/  ULDC.64 UR4, c[0x0][0x208] ;  /* 0x0000820000047ab9 */ /* 0x000fe20000000a00 */
[----:B------:R-:W3:Y:S01]  /*0050*/  S2R R7, SR_CTAID.X ;  /* 0x0000000000077919 */ /* 0x000ee20000002500 */
[----:B-1----:R-:W-:Y:S01]  /*0060*/  IMAD.SHL.U32 R0, R0, 0x2, RZ ;  /* 0x0000000200007824 */ /* 0x002fe200078e00ff */
[----:B---3--:R-:W-:-:S04]  /*0070*/  SHF.R.S32.HI R4, RZ, 0x19, R7 ;  /* 0x00000019ff047819 */ /* 0x008fc80000011407 */
[----:B------:R-:W-:Y:S02]  /*0080*/  LOP3.LUT R0, R0, 0x3e, RZ, 0xc0, !PT ;  /* 0x0000003e00007812 */ /* 0x000fe400078ec0ff */
[----:B------:R-:W-:-:S03]  /*0090*/  SGXT R4, R4, 0x1 ;  /* 0x000000010404781a */ /* 0x000fc60000000200 */
[----:B------:R-:W-:-:S05]  /*00a0*/  IMAD R7, R7, 0x40, R0 ;  /* 0x0000004007077824 */ /* 0x000fca00078e0200 */
[----:B------:R-:W-:Y:S02]  /*00b0*/  LEA.HI R4, R4, R7, RZ, 0x2 ;  /* 0x0000000704047211 */ /* 0x000fe400078f10ff */
[----:B------:R-:W-:Y:S02]  /*00c0*/  ISETP.GE.AND P0, PT, R7, 0x40, PT ;  /* 0x000000400700780c */ /* 0x000fe40003f06270 */
[----:B------:R-:W-:-:S05]  /*00d0*/  LOP3.LUT R5, R4, 0xfffffffc, RZ, 0xc0, !PT ;  /* 0xfffffffc04057812 */ /* 0x000fca00078ec0ff */
[----:B--2---:R-:W-:-:S06]  /*00e0*/  IMAD.WIDE R4, R5, 0x4, R2 ;  /* 0x0000000405047825 */ /* 0x004fcc00078e0202 */
[----:B------:R-:W2:Y:S01]  /*00f0*/  @!P0 LDG.E.EL R15, desc[UR4][R4.64] ;  /* 0x00000004040f8981 */ /* 0x000ea2000c2e1900 */
[----:B------:R-:W-:-:S03]  /*0100*/  IMAD.MOV.U32 R0, RZ, RZ, RZ ;  /* 0x000000ffff007224 */ /* 0x000fc600078e00ff */
[----:B------:R-:W3:Y:S01]  /*0110*/  @!P0 LDG.E.EL R14, desc[UR4][R4.64] ;  /* 0x00000004040e8981 */ /* 0x000ee2000c2e1900 */
[----:B------:R-:W-:Y:S01]  /*0120*/  IMAD.MOV.U32 R6, RZ, RZ, RZ ;  /* 0x000000ffff067224 */ /* 0x000fe200078e00ff */
[----:B------:R-:W-:Y:S02]  /*0130*/  CS2R R10, SRZ ;  /* 0x00000000000a7805 */ /* 0x000fe4000001ff00 */
[----:B------:R-:W4:Y:S04]  /*0140*/  @!P0 LDG.E.EL R0, desc[UR4][R4.64+0x4] ;  /* 0x0000040404008981 */ /* 0x000f28000c2e1900 */
[----:B------:R-:W5:Y:S04]  /*0150*/  @!P0 LDG.E.EL R6, desc[UR4][R4.64+0x4] ;  /* 0x0000040404068981 */ /* 0x000f68000c2e1900 */
[----:B------:R-:W5:Y:S04]  /*0160*/  @!P0 LDG.E.EL R10, desc[UR4][R4.64+0x8] ;  /* 0x00000804040a8981 */ /* 0x000f68000c2e1900 */
[----:B------:R-:W5:Y:S01]  /*0170*/  @!P0 LDG.E.EL R11, desc[UR4][R4.64+0x8] ;  /* 0x00000804040b8981 */ /* 0x000f62000c2e1900 */
[----:B------:R-:W-:-:S06]  /*0180*/  CS2R R12, SRZ ;  /* 0x00000000000c7805 */ /* 0x000fcc000001ff00 */
[----:B------:R-:W5:Y:S04]  /*0190*/  @!P0 LDG.E.EL R12, desc[UR4][R4.64+0xc] ;  /* 0x00000c04040c8981 */ /* 0x000f68000c2e1900 */
[----:B------:R1:W5:Y:S01]  /*01a0*/  @!P0 LDG.E.EL R13, desc[UR4][R4.64+0xc] ;  /* 0x00000c04040d8981 */ /* 0x000362000c2e1900 */
[----:B------:R-:W-:Y:S01]  /*01b0*/  CS2R R8, SRZ ;  /* 0x0000000000087805 */ /* 0x000fe2000001ff00 */
[----:B------:R-:W-:-:S05]  /*01c0*/  IMAD.WIDE R2, R7, 0x4, R2 ;  /* 0x0000000407027825 */ /* 0x000fca00078e0202 */
[----:B------:R1:W5:Y:S02]  /*01d0*/  @!P0 LDG.E.64 R8, desc[UR4][R2.64] ;  /* 0x0000000402088981 */ /* 0x000364000c1e1b00 */
[----:B-1----:R-:W1:Y:S02]  /*01e0*/  LDC.64 R4, c[0x0][0x218] ;  /* 0x00008600ff047b82 */ /* 0x002e640000000a00 */
[----:B01----:R-:W-:Y:S01]  /*01f0*/  IMAD.WIDE R2, R7, 0x4, R4 ;  /* 0x0000000407027825 */ /* 0x003fe200078e0204 */
[C---:B--2---:R-:W-:Y:S02]  /*0200*/  FSETP.NAN.AND P3, PT, R15.reuse, R15, PT ;  /* 0x0000000f0f00720b */ /* 0x044fe40003f68000 */
[C---:B---3--:R-:W-:Y:S02]  /*0210*/  FSETP.NAN.AND P4, PT, R14.reuse, R14, PT ;  /* 0x0000000e0e00720b */ /* 0x048fe40003f88000 */
[----:B----4-:R-:W-:Y:S02]  /*0220*/  FSETP.GT.AND P1, PT, R15, R0, PT ;  /* 0x000000000f00720b */ /* 0x010fe40003f24000 */
[----:B-----5:R-:W-:-:S07]  /*0230*/  FSETP.GT.AND P2, PT, R14, R6, PT ;  /* 0x000000060e00720b */ /* 0x020fce0003f44000 */
[----:B------:R-:W-:Y:S02]  /*0240*/  @!P3 FSEL R15, R15, R0, P1 ;  /* 0x000000000f0fb208 */ /* 0x000fe40000800000 */
[----:B------:R-:W-:Y:S02]  /*0250*/  @!P4 FSEL R14, R14, R6, P2 ;  /* 0x000000060e0ec208 */ /* 0x000fe40001000000 */
[C---:B------:R-:W-:Y:S02]  /*0260*/  FSETP.GT.AND P1, PT, R15.reuse, R10, PT ;  /* 0x0000000a0f00720b */ /* 0x040fe40003f24000 */
[C---:B------:R-:W-:Y:S02]  /*0270*/  FSETP.GT.AND P2, PT, R14.reuse, R11, PT ;  /* 0x0000000b0e00720b */ /* 0x040fe40003f44000 */
[----:B------:R-:W-:Y:S02]  /*0280*/  FSETP.NAN.AND P3, PT, R15, R15, PT ;  /* 0x0000000f0f00720b */ /* 0x000fe40003f68000 */
[----:B------:R-:W-:-:S07]  /*0290*/  FSETP.NAN.AND P4, PT, R14, R14, PT ;  /* 0x0000000e0e00720b */ /* 0x000fce0003f88000 */
[----:B------:R-:W-:Y:S02]  /*02a0*/  @!P1 FSEL R15, R15, R10, P3 ;  /* 0x0000000a0f0f9208 */ /* 0x000fe40001800000 */
[----:B------:R-:W-:Y:S02]  /*02b0*/  @!P2 FSEL R14, R14, R11, P4 ;  /* 0x0000000b0e0ea208 */ /* 0x000fe40002000000 */
[C---:B------:R-:W-:Y:S02]  /*02c0*/  FSETP.GT.AND P1, PT, R15.reuse, R12, PT ;  /* 0x0000000c0f00720b */ /* 0x040fe40003f24000 */
[C---:B------:R-:W-:Y:S02]  /*02d0*/  FSETP.GT.AND P2, PT, R14.reuse, R13, PT ;  /* 0x0000000d0e00720b */ /* 0x040fe40003f44000 */
[----:B------:R-:W-:Y:S02]  /*02e0*/  FSETP.NAN.AND P3, PT, R15, R15, PT ;  /* 0x0000000f0f00720b */ /* 0x000fe40003f68000 */
[----:B------:R-:W-:-:S07]  /*02f0*/  FSETP.NAN.AND P4, PT, R14, R14, PT ;  /* 0x0000000e0e00720b */ /* 0x000fce0003f88000 */
[----:B------:R-:W-:Y:S02]  /*0300*/  @!P1 FSEL R15, R15, R12, P3 ;  /* 0x0000000c0f0f9208 */ /* 0x000fe40001800000 */
[----:B------:R-:W-:-:S03]  /*0310*/  @!P2 FSEL R14, R14, R13, P4 ;  /* 0x0000000d0e0ea208 */ /* 0x000fc60002000000 */
[----:B------:R-:W-:Y:S02]  /*0320*/  FADD R8, -R15, R8 ;  /* 0x000000080f087221 */ /* 0x000fe40000000100 */
[----:B------:R-:W-:Y:S01]  /*0330*/  FADD R9, -R14, R9 ;  /* 0x000000090e097221 */ /* 0x000fe20000000100 */
[----:B------:R-:W-:Y:S06]  /*0340*/  @P0 EXIT ;  /* 0x000000000000094d */ /* 0x000fec0003800000 */
[----:B------:R-:W-:Y:S01]  /*0350*/  STG.E.64 desc[UR4][R2.64], R8 ;  /* 0x0000000802007986 */ /* 0x000fe2000c101b04 */
[----:B------:R-:W-:Y:S05]  /*0360*/  EXIT ;  /* 0x000000000000794d */ /* 0x000fea0003800000 */
.L_x_0:
[----:B------:R-:W-:-:S00]  /*0370*/  BRA `(.L_x_0) ;  /* 0xfffffffc00fc7947 */ /* 0x000fc0000383ffff */
[----:B------:R-:W-:-:S00]  /*0380*/  NOP ;  /* 0x0000000000007918 */ /* 0x000fc00000000000 */
[----:B------:R-:W-:-:S00]  /*0390*/  NOP ;  /* 0x0000000000007918 */ /* 0x000fc00000000000 */
[----:B------:R-:W-:-:S00]  /*03a0*/  NOP ;  /* 0x0000000000007918 */ /* 0x000fc00000000000 */
[----:B------:R-:W-:-:S00]  /*03b0*/  NOP ;  /* 0x0000000000007918 */ /* 0x000fc00000000000 */
[----:B------:R-:W-:-:S00]  /*03c0*/  NOP ;  /* 0x0000000000007918 */ /* 0x000fc00000000000 */
[----:B------:R-:W-:-:S00]  /*03d0*/  NOP ;  /* 0x0000000000007918 */ /* 0x000fc00000000000 */
[----:B------:R-:W-:-:S00]  /*03e0*/  NOP ;  /* 0x0000000000007918 */ /* 0x000fc00000000000 */
[----:B------:R-:W-:-:S00]  /*03f0*/  NOP ;  /* 0x0000000000007918 */ /* 0x000fc00000000000 */
.L_x_1:


//--------------------- .nv.constant0.triton_poi_fused__log_softmax_0 --------------------------
	.section	.nv.constant0.triton_poi_fused__log_softmax_0,"a",@progbits
	.sectionflags	@""
	.align	4
.nv.constant0.triton_poi_fused__log_softmax_0:
	.zero		548
